//
// Generated by NVIDIA NVVM Compiler
//
// Compiler Build ID: CL-36424714
// Cuda compilation tools, release 13.0, V13.0.88
// Based on NVVM 20.0.0
//

.version 9.0
.target sm_100
.address_size 64

	// .globl	_Z9GPU_SaxpyPfS_f

.visible .entry _Z9GPU_SaxpyPfS_f(
	.param .u64 .ptr .align 1 _Z9GPU_SaxpyPfS_f_param_0,
	.param .u64 .ptr .align 1 _Z9GPU_SaxpyPfS_f_param_1,
	.param .f32 _Z9GPU_SaxpyPfS_f_param_2
)
{
	.reg .pred 	%p<2>;
	.reg .b32 	%r<5>;
	.reg .b32 	%f<5>;
	.reg .b64 	%rd<8>;

	ld.param.u64 	%rd1, [_Z9GPU_SaxpyPfS_f_param_0];
	ld.param.u64 	%rd2, [_Z9GPU_SaxpyPfS_f_param_1];
	ld.param.f32 	%f1, [_Z9GPU_SaxpyPfS_f_param_2];
	mov.u32 	%r2, %tid.x;
	mov.u32 	%r3, %ntid.x;
	mov.u32 	%r4, %ctaid.x;
	mad.lo.s32 	%r1, %r3, %r4, %r2;
	setp.gt.s32 	%p1, %r1, 99;
	@%p1 bra 	$L__BB0_2;
	cvta.to.global.u64 	%rd3, %rd1;
	cvta.to.global.u64 	%rd4, %rd2;
	mul.wide.s32 	%rd5, %r1, 4;
	add.s64 	%rd6, %rd3, %rd5;
	ld.global.f32 	%f2, [%rd6];
	add.s64 	%rd7, %rd4, %rd5;
	ld.global.f32 	%f3, [%rd7];
	fma.rn.f32 	%f4, %f1, %f2, %f3;
	st.global.f32 	[%rd7], %f4;
$L__BB0_2:
	ret;

}


// ===== COMPILED SASS (sm_100) =====

	.target	sm_100

	.elftype	@"ET_EXEC"


//--------------------- .note.nv.tkinfo           --------------------------
	.section	.note.nv.tkinfo,"",@"SHT_NOTE"
	.sectionflags	@"SHF_NOTE_NV_TKINFO"
	.tkinfo
        /*0018*/ 	.word	0x00000002
        /*0030*/ 	.string	""
        /*0030*/ 	.string	"ptxas"
        /*0030*/ 	.string	"Cuda compilation tools, release 13.0, V13.0.88"
        /*0030*/ 	.string	"Build cuda_13.0.r13.0/compiler.36424714_0"
        /*0030*/ 	.string	"-arch sm_100 -m 64 "



//--------------------- .note.nv.cuinfo           --------------------------
	.section	.note.nv.cuinfo,"",@"SHT_NOTE"
	.sectionflags	@"SHF_NOTE_NV_CUINFO"
        /*0018*/ 	.short	0x0002
        /*001a*/ 	.short	0x0064
        /*001c*/ 	.short	0x0082
	.zero		2


//--------------------- .nv.info                  --------------------------
	.section	.nv.info,"",@"SHT_CUDA_INFO"
	.align	4


	//----- nvinfo : EIATTR_REGCOUNT
	.align		4
        /*0000*/ 	.byte	0x04, 0x2f
        /*0002*/ 	.short	(.L_1 - .L_0)
	.align		4
.L_0:
        /*0004*/ 	.word	index@(_Z9GPU_SaxpyPfS_f)
        /*0008*/ 	.word	0x0000000a


	//----- nvinfo : EIATTR_FRAME_SIZE
	.align		4
.L_1:
        /*000c*/ 	.byte	0x04, 0x11
        /*000e*/ 	.short	(.L_3 - .L_2)
	.align		4
.L_2:
        /*0010*/ 	.word	index@(_Z9GPU_SaxpyPfS_f)
        /*0014*/ 	.word	0x00000000


	//----- nvinfo : EIATTR_MIN_STACK_SIZE
	.align		4
.L_3:
        /*0018*/ 	.byte	0x04, 0x12
        /*001a*/ 	.short	(.L_5 - .L_4)
	.align		4
.L_4:
        /*001c*/ 	.word	index@(_Z9GPU_SaxpyPfS_f)
        /*0020*/ 	.word	0x00000000
.L_5:


//--------------------- .nv.compat                --------------------------
	.section	.nv.compat,"",@"SHT_CUDA_COMPAT_INFO"
	.align	4
        /*0000*/ 	.byte	0x02, 0x09, 0x00, 0x00, 0x02, 0x02, 0x01, 0x00, 0x02, 0x05, 0x05, 0x00, 0x03, 0x07, 0x01, 0x01
        /*0010*/ 	.byte	0x02, 0x03, 0x00, 0x00, 0x02, 0x06, 0x01, 0x00, 0x04, 0x0b, 0x08, 0x00, 0x09, 0x00, 0x00, 0x00
        /*0020*/ 	.byte	0x00, 0x00, 0x00, 0x00


//--------------------- .nv.info._Z9GPU_SaxpyPfS_f --------------------------
	.section	.nv.info._Z9GPU_SaxpyPfS_f,"",@"SHT_CUDA_INFO"
	.sectionflags	@""
	.align	4


	//----- nvinfo : EIATTR_CUDA_API_VERSION
	.align		4
        /*0000*/ 	.byte	0x04, 0x37
        /*0002*/ 	.short	(.L_7 - .L_6)
.L_6:
        /*0004*/ 	.word	0x00000082


	//----- nvinfo : EIATTR_KPARAM_INFO
	.align		4
.L_7:
        /*0008*/ 	.byte	0x04, 0x17
        /*000a*/ 	.short	(.L_9 - .L_8)
.L_8:
        /*000c*/ 	.word	0x00000000
        /*0010*/ 	.short	0x0002
        /*0012*/ 	.short	0x0010
        /*0014*/ 	.byte	0x00, 0xf0, 0x11, 0x00


	//----- nvinfo : EIATTR_KPARAM_INFO
	.align		4
.L_9:
        /*0018*/ 	.byte	0x04, 0x17
        /*001a*/ 	.short	(.L_11 - .L_10)
.L_10:
        /*001c*/ 	.word	0x00000000
        /*0020*/ 	.short	0x0001
        /*0022*/ 	.short	0x0008
        /*0024*/ 	.byte	0x00, 0xf5, 0x21, 0x00


	//----- nvinfo : EIATTR_KPARAM_INFO
	.align		4
.L_11:
        /*0028*/ 	.byte	0x04, 0x17
        /*002a*/ 	.short	(.L_13 - .L_12)
.L_12:
        /*002c*/ 	.word	0x00000000
        /*0030*/ 	.short	0x0000
        /*0032*/ 	.short	0x0000
        /*0034*/ 	.byte	0x00, 0xf5, 0x21, 0x00


	//----- nvinfo : EIATTR_SPARSE_MMA_MASK
	.align		4
.L_13:
        /*0038*/ 	.byte	0x03, 0x50
        /*003a*/ 	.short	0x0000


	//----- nvinfo : EIATTR_MAXREG_COUNT
	.align		4
        /*003c*/ 	.byte	0x03, 0x1b
        /*003e*/ 	.short	0x00ff


	//----- nvinfo : EIATTR_MERCURY_ISA_VERSION
	.align		4
        /*0040*/ 	.byte	0x03, 0x5f
        /*0042*/ 	.short	0x0101


	//----- nvinfo : EIATTR_VRC_CTA_INIT_COUNT
	.align		4
        /*0044*/ 	.byte	0x02, 0x4a
	.zero		1
	.zero		1


	//----- nvinfo : EIATTR_EXIT_INSTR_OFFSETS
	.align		4
        /*0048*/ 	.byte	0x04, 0x1c
        /*004a*/ 	.short	(.L_15 - .L_14)


	//   ....[0]....
.L_14:
        /*004c*/ 	.word	0x00000060


	//   ....[1]....
        /*0050*/ 	.word	0x00000110


	//----- nvinfo : EIATTR_CBANK_PARAM_SIZE
	.align		4
.L_15:
        /*0054*/ 	.byte	0x03, 0x19
        /*0056*/ 	.short	0x0014


	//----- nvinfo : EIATTR_PARAM_CBANK
	.align		4
        /*0058*/ 	.byte	0x04, 0x0a
        /*005a*/ 	.short	(.L_17 - .L_16)
	.align		4
.L_16:
        /*005c*/ 	.word	index@(.nv.constant0._Z9GPU_SaxpyPfS_f)
        /*0060*/ 	.short	0x0380
        /*0062*/ 	.short	0x0014


	//----- nvinfo : EIATTR_SW_WAR
	.align		4
.L_17:
        /*0064*/ 	.byte	0x04, 0x36
        /*0066*/ 	.short	(.L_19 - .L_18)
.L_18:
        /*0068*/ 	.word	0x00000008
.L_19:


//--------------------- .nv.callgraph             --------------------------
	.section	.nv.callgraph,"",@"SHT_CUDA_CALLGRAPH"
	.align	4
	.sectionentsize	8
	.align		4
        /*0000*/ 	.word	0x00000000
	.align		4
        /*0004*/ 	.word	0xffffffff
	.align		4
        /*0008*/ 	.word	0x00000000
	.align		4
        /*000c*/ 	.word	0xfffffffe
	.align		4
        /*0010*/ 	.word	0x00000000
	.align		4
        /*0014*/ 	.word	0xfffffffd
	.align		4
        /*0018*/ 	.word	0x00000000
	.align		4
        /*001c*/ 	.word	0xfffffffc


//--------------------- .text._Z9GPU_SaxpyPfS_f   --------------------------
	.section	.text._Z9GPU_SaxpyPfS_f,"ax",@progbits
	.align	128
        .global         _Z9GPU_SaxpyPfS_f
        .type           _Z9GPU_SaxpyPfS_f,@function
        .size           _Z9GPU_SaxpyPfS_f,(.L_x_1 - _Z9GPU_SaxpyPfS_f)
        .other          _Z9GPU_SaxpyPfS_f,@"STO_CUDA_ENTRY STV_DEFAULT"
_Z9GPU_SaxpyPfS_f:
.text._Z9GPU_SaxpyPfS_f:
[----:B------:R-:W-:Y:S01]  /*0000*/  LDC R1, c[0x0][0x37c] ;  /* 0x0000df00ff017b82 */ /* 0x000fe20000000800 */
[----:B------:R-:W0:Y:S01]  /*0010*/  S2R R7, SR_TID.X ;  /* 0x0000000000077919 */ /* 0x000e220000002100 */
[----:B------:R-:W0:Y:S01]  /*0020*/  LDCU UR4, c[0x0][0x360] ;  /* 0x00006c00ff0477ac */ /* 0x000e220008000800 */
[----:B------:R-:W0:Y:S02]  /*0030*/  S2R R0, SR_CTAID.X ;  /* 0x0000000000007919 */ /* 0x000e240000002500 */
[----:B0-----:R-:W-:-:S05]  /*0040*/  IMAD R7, R0, UR4, R7 ;  /* 0x0000000400077c24 */ /* 0x001fca000f8e0207 */
[----:B------:R-:W-:-:S13]  /*0050*/  ISETP.GT.AND P0, PT, R7, 0x63, PT ;  /* 0x000000630700780c */ /* 0x000fda0003f04270 */
[----:B------:R-:W-:Y:S05]  /*0060*/  @P0 EXIT ;  /* 0x000000000000094d */ /* 0x000fea0003800000 */
[----:B------:R-:W0:Y:S01]  /*0070*/  LDC.64 R2, c[0x0][0x380] ;  /* 0x0000e000ff027b82 */ /* 0x000e220000000a00 */
[----:B------:R-:W1:Y:S01]  /*0080*/  LDCU.64 UR4, c[0x0][0x358] ;  /* 0x00006b00ff0477ac */ /* 0x000e620008000a00 */
[----:B------:R-:W2:Y:S06]  /*0090*/  LDCU UR6, c[0x0][0x390] ;  /* 0x00007200ff0677ac */ /* 0x000eac0008000800 */
[----:B------:R-:W3:Y:S01]  /*00a0*/  LDC.64 R4, c[0x0][0x388] ;  /* 0x0000e200ff047b82 */ /* 0x000ee20000000a00 */
[----:B0-----:R-:W-:-:S06]  /*00b0*/  IMAD.WIDE R2, R7, 0x4, R2 ;  /* 0x0000000407027825 */ /* 0x001fcc00078e0202 */
[----:B-1----:R-:W2:Y:S01]  /*00c0*/  LDG.E R2, desc[UR4][R2.64] ;  /* 0x0000000402027981 */ /* 0x002ea2000c1e1900 */
[----:B---3--:R-:W-:-:S05]  /*00d0*/  IMAD.WIDE R4, R7, 0x4, R4 ;  /* 0x0000000407047825 */ /* 0x008fca00078e0204 */
[----:B------:R-:W2:Y:S02]  /*00e0*/  LDG.E R7, desc[UR4][R4.64] ;  /* 0x0000000404077981 */ /* 0x000ea4000c1e1900 */
[----:B--2---:R-:W-:-:S05]  /*00f0*/  FFMA R7, R2, UR6, R7 ;  /* 0x0000000602077c23 */ /* 0x004fca0008000007 */
[----:B------:R-:W-:Y:S01]  /*0100*/  STG.E desc[UR4][R4.64], R7 ;  /* 0x0000000704007986 */ /* 0x000fe2000c101904 */
[----:B------:R-:W-:Y:S05]  /*0110*/  EXIT ;  /* 0x000000000000794d */ /* 0x000fea0003800000 */
.L_x_0:
[----:B------:R-:W-:-:S00]  /*0120*/  BRA `(.L_x_0) ;  /* 0xfffffffc00fc7947 */ /* 0x000fc0000383ffff */
[----:B------:R-:W-:-:S00]  /*0130*/  NOP ;  /* 0x0000000000007918 */ /* 0x000fc00000000000 */
        /* <DEDUP_REMOVED lines=12> */
.L_x_1:


//--------------------- .nv.shared.reserved.0     --------------------------
	.section	.nv.shared.reserved.0,"aw",@nobits
	.weak		__nv_reservedSMEM_offset_0_alias
	.size		__nv_reservedSMEM_offset_0_alias, 0, 64
	.other		__nv_reservedSMEM_offset_0_alias,@"STO_CUDA_RESERVED_SHARED STV_DEFAULT"
__nv_reservedSMEM_offset_0_alias:
	.zero		0
	.zero		64


//--------------------- .nv.constant0._Z9GPU_SaxpyPfS_f --------------------------
	.section	.nv.constant0._Z9GPU_SaxpyPfS_f,"a",@progbits
	.sectionflags	@""
	.align	4
.nv.constant0._Z9GPU_SaxpyPfS_f:
	.zero		916


//--------------------- SYMBOLS --------------------------

	.type		.nv.reservedSmem.offset0,@object
	.size		.nv.reservedSmem.offset0,0x4
